//
// Generated by NVIDIA NVVM Compiler
//
// Compiler Build ID: CL-36424714
// Cuda compilation tools, release 13.0, V13.0.88
// Based on NVVM 20.0.0
//

.version 9.0
.target sm_100
.address_size 64

	// .globl	_Z16convolution1d_chPfS_S_iiiiiii

.visible .entry _Z16convolution1d_chPfS_S_iiiiiii(
	.param .u64 .ptr .align 1 _Z16convolution1d_chPfS_S_iiiiiii_param_0,
	.param .u64 .ptr .align 1 _Z16convolution1d_chPfS_S_iiiiiii_param_1,
	.param .u64 .ptr .align 1 _Z16convolution1d_chPfS_S_iiiiiii_param_2,
	.param .u32 _Z16convolution1d_chPfS_S_iiiiiii_param_3,
	.param .u32 _Z16convolution1d_chPfS_S_iiiiiii_param_4,
	.param .u32 _Z16convolution1d_chPfS_S_iiiiiii_param_5,
	.param .u32 _Z16convolution1d_chPfS_S_iiiiiii_param_6,
	.param .u32 _Z16convolution1d_chPfS_S_iiiiiii_param_7,
	.param .u32 _Z16convolution1d_chPfS_S_iiiiiii_param_8,
	.param .u32 _Z16convolution1d_chPfS_S_iiiiiii_param_9
)
{
	.reg .pred 	%p<14>;
	.reg .b32 	%r<17>;
	.reg .b32 	%f<5>;
	.reg .b64 	%rd<13>;

	ld.param.u64 	%rd1, [_Z16convolution1d_chPfS_S_iiiiiii_param_0];
	ld.param.u64 	%rd2, [_Z16convolution1d_chPfS_S_iiiiiii_param_1];
	ld.param.u64 	%rd3, [_Z16convolution1d_chPfS_S_iiiiiii_param_2];
	ld.param.u32 	%r9, [_Z16convolution1d_chPfS_S_iiiiiii_param_3];
	ld.param.u32 	%r10, [_Z16convolution1d_chPfS_S_iiiiiii_param_4];
	ld.param.u32 	%r6, [_Z16convolution1d_chPfS_S_iiiiiii_param_5];
	ld.param.u32 	%r7, [_Z16convolution1d_chPfS_S_iiiiiii_param_6];
	ld.param.u32 	%r8, [_Z16convolution1d_chPfS_S_iiiiiii_param_7];
	ld.param.u32 	%r11, [_Z16convolution1d_chPfS_S_iiiiiii_param_8];
	ld.param.u32 	%r12, [_Z16convolution1d_chPfS_S_iiiiiii_param_9];
	mov.u32 	%r1, %tid.x;
	mov.u32 	%r2, %tid.y;
	mov.u32 	%r3, %ctaid.x;
	mov.u32 	%r4, %ctaid.y;
	sub.s32 	%r13, %r3, %r12;
	mad.lo.s32 	%r5, %r11, %r1, %r13;
	setp.lt.s32 	%p1, %r4, %r10;
	setp.lt.s32 	%p2, %r3, %r8;
	and.pred  	%p3, %p1, %p2;
	setp.lt.s32 	%p4, %r2, %r9;
	and.pred  	%p5, %p4, %p3;
	setp.lt.s32 	%p6, %r1, %r7;
	and.pred  	%p7, %p6, %p5;
	setp.gt.s32 	%p8, %r5, -1;
	setp.lt.s32 	%p9, %r5, %r6;
	and.pred  	%p10, %p8, %p9;
	and.pred  	%p12, %p7, %p10;
	not.pred 	%p13, %p12;
	@%p13 bra 	$L__BB0_2;
	cvta.to.global.u64 	%rd4, %rd1;
	cvta.to.global.u64 	%rd5, %rd2;
	cvta.to.global.u64 	%rd6, %rd3;
	mad.lo.s32 	%r14, %r8, %r4, %r3;
	mul.wide.u32 	%rd7, %r14, 4;
	add.s64 	%rd8, %rd6, %rd7;
	mad.lo.s32 	%r15, %r6, %r2, %r5;
	mul.wide.s32 	%rd9, %r15, 4;
	add.s64 	%rd10, %rd4, %rd9;
	ld.global.f32 	%f1, [%rd10];
	mad.lo.s32 	%r16, %r7, %r4, %r1;
	mul.wide.u32 	%rd11, %r16, 4;
	add.s64 	%rd12, %rd5, %rd11;
	ld.global.f32 	%f2, [%rd12];
	mul.f32 	%f3, %f1, %f2;
	atom.global.add.f32 	%f4, [%rd8], %f3;
$L__BB0_2:
	ret;

}


// ===== COMPILED SASS (sm_100) =====

	.target	sm_100

	.elftype	@"ET_EXEC"


//--------------------- .note.nv.tkinfo           --------------------------
	.section	.note.nv.tkinfo,"",@"SHT_NOTE"
	.sectionflags	@"SHF_NOTE_NV_TKINFO"
	.tkinfo
        /*0018*/ 	.word	0x00000002
        /*0030*/ 	.string	""
        /*0030*/ 	.string	"ptxas"
        /*0030*/ 	.string	"Cuda compilation tools, release 13.0, V13.0.88"
        /*0030*/ 	.string	"Build cuda_13.0.r13.0/compiler.36424714_0"
        /*0030*/ 	.string	"-arch sm_100 -m 64 "



//--------------------- .note.nv.cuinfo           --------------------------
	.section	.note.nv.cuinfo,"",@"SHT_NOTE"
	.sectionflags	@"SHF_NOTE_NV_CUINFO"
        /*0018*/ 	.short	0x0002
        /*001a*/ 	.short	0x0064
        /*001c*/ 	.short	0x0082
	.zero		2


//--------------------- .nv.info                  --------------------------
	.section	.nv.info,"",@"SHT_CUDA_INFO"
	.align	4


	//----- nvinfo : EIATTR_REGCOUNT
	.align		4
        /*0000*/ 	.byte	0x04, 0x2f
        /*0002*/ 	.short	(.L_1 - .L_0)
	.align		4
.L_0:
        /*0004*/ 	.word	index@(_Z16convolution1d_chPfS_S_iiiiiii)
        /*0008*/ 	.word	0x00000010


	//----- nvinfo : EIATTR_FRAME_SIZE
	.align		4
.L_1:
        /*000c*/ 	.byte	0x04, 0x11
        /*000e*/ 	.short	(.L_3 - .L_2)
	.align		4
.L_2:
        /*0010*/ 	.word	index@(_Z16convolution1d_chPfS_S_iiiiiii)
        /*0014*/ 	.word	0x00000000


	//----- nvinfo : EIATTR_MIN_STACK_SIZE
	.align		4
.L_3:
        /*0018*/ 	.byte	0x04, 0x12
        /*001a*/ 	.short	(.L_5 - .L_4)
	.align		4
.L_4:
        /*001c*/ 	.word	index@(_Z16convolution1d_chPfS_S_iiiiiii)
        /*0020*/ 	.word	0x00000000
.L_5:


//--------------------- .nv.compat                --------------------------
	.section	.nv.compat,"",@"SHT_CUDA_COMPAT_INFO"
	.align	4
        /*0000*/ 	.byte	0x02, 0x09, 0x00, 0x00, 0x02, 0x02, 0x01, 0x00, 0x02, 0x05, 0x05, 0x00, 0x03, 0x07, 0x01, 0x01
        /*0010*/ 	.byte	0x02, 0x03, 0x00, 0x00, 0x02, 0x06, 0x01, 0x00, 0x04, 0x0b, 0x08, 0x00, 0x09, 0x00, 0x00, 0x00
        /*0020*/ 	.byte	0x00, 0x00, 0x00, 0x00


//--------------------- .nv.info._Z16convolution1d_chPfS_S_iiiiiii --------------------------
	.section	.nv.info._Z16convolution1d_chPfS_S_iiiiiii,"",@"SHT_CUDA_INFO"
	.sectionflags	@""
	.align	4


	//----- nvinfo : EIATTR_CUDA_API_VERSION
	.align		4
        /*0000*/ 	.byte	0x04, 0x37
        /*0002*/ 	.short	(.L_7 - .L_6)
.L_6:
        /*0004*/ 	.word	0x00000082


	//----- nvinfo : EIATTR_KPARAM_INFO
	.align		4
.L_7:
        /*0008*/ 	.byte	0x04, 0x17
        /*000a*/ 	.short	(.L_9 - .L_8)
.L_8:
        /*000c*/ 	.word	0x00000000
        /*0010*/ 	.short	0x0009
        /*0012*/ 	.short	0x0030
        /*0014*/ 	.byte	0x00, 0xf0, 0x11, 0x00


	//----- nvinfo : EIATTR_KPARAM_INFO
	.align		4
.L_9:
        /*0018*/ 	.byte	0x04, 0x17
        /*001a*/ 	.short	(.L_11 - .L_10)
.L_10:
        /*001c*/ 	.word	0x00000000
        /*0020*/ 	.short	0x0008
        /*0022*/ 	.short	0x002c
        /*0024*/ 	.byte	0x00, 0xf0, 0x11, 0x00


	//----- nvinfo : EIATTR_KPARAM_INFO
	.align		4
.L_11:
        /*0028*/ 	.byte	0x04, 0x17
        /*002a*/ 	.short	(.L_13 - .L_12)
.L_12:
        /*002c*/ 	.word	0x00000000
        /*0030*/ 	.short	0x0007
        /*0032*/ 	.short	0x0028
        /*0034*/ 	.byte	0x00, 0xf0, 0x11, 0x00


	//----- nvinfo : EIATTR_KPARAM_INFO
	.align		4
.L_13:
        /*0038*/ 	.byte	0x04, 0x17
        /*003a*/ 	.short	(.L_15 - .L_14)
.L_14:
        /*003c*/ 	.word	0x00000000
        /*0040*/ 	.short	0x0006
        /*0042*/ 	.short	0x0024
        /*0044*/ 	.byte	0x00, 0xf0, 0x11, 0x00


	//----- nvinfo : EIATTR_KPARAM_INFO
	.align		4
.L_15:
        /*0048*/ 	.byte	0x04, 0x17
        /*004a*/ 	.short	(.L_17 - .L_16)
.L_16:
        /*004c*/ 	.word	0x00000000
        /*0050*/ 	.short	0x0005
        /*0052*/ 	.short	0x0020
        /*0054*/ 	.byte	0x00, 0xf0, 0x11, 0x00


	//----- nvinfo : EIATTR_KPARAM_INFO
	.align		4
.L_17:
        /*0058*/ 	.byte	0x04, 0x17
        /*005a*/ 	.short	(.L_19 - .L_18)
.L_18:
        /*005c*/ 	.word	0x00000000
        /*0060*/ 	.short	0x0004
        /*0062*/ 	.short	0x001c
        /*0064*/ 	.byte	0x00, 0xf0, 0x11, 0x00


	//----- nvinfo : EIATTR_KPARAM_INFO
	.align		4
.L_19:
        /*0068*/ 	.byte	0x04, 0x17
        /*006a*/ 	.short	(.L_21 - .L_20)
.L_20:
        /*006c*/ 	.word	0x00000000
        /*0070*/ 	.short	0x0003
        /*0072*/ 	.short	0x0018
        /*0074*/ 	.byte	0x00, 0xf0, 0x11, 0x00


	//----- nvinfo : EIATTR_KPARAM_INFO
	.align		4
.L_21:
        /*0078*/ 	.byte	0x04, 0x17
        /*007a*/ 	.short	(.L_23 - .L_22)
.L_22:
        /*007c*/ 	.word	0x00000000
        /*0080*/ 	.short	0x0002
        /*0082*/ 	.short	0x0010
        /*0084*/ 	.byte	0x00, 0xf5, 0x21, 0x00


	//----- nvinfo : EIATTR_KPARAM_INFO
	.align		4
.L_23:
        /*0088*/ 	.byte	0x04, 0x17
        /*008a*/ 	.short	(.L_25 - .L_24)
.L_24:
        /*008c*/ 	.word	0x00000000
        /*0090*/ 	.short	0x0001
        /*0092*/ 	.short	0x0008
        /*0094*/ 	.byte	0x00, 0xf5, 0x21, 0x00


	//----- nvinfo : EIATTR_KPARAM_INFO
	.align		4
.L_25:
        /*0098*/ 	.byte	0x04, 0x17
        /*009a*/ 	.short	(.L_27 - .L_26)
.L_26:
        /*009c*/ 	.word	0x00000000
        /*00a0*/ 	.short	0x0000
        /*00a2*/ 	.short	0x0000
        /*00a4*/ 	.byte	0x00, 0xf5, 0x21, 0x00


	//----- nvinfo : EIATTR_SPARSE_MMA_MASK
	.align		4
.L_27:
        /*00a8*/ 	.byte	0x03, 0x50
        /*00aa*/ 	.short	0x0000


	//----- nvinfo : EIATTR_MAXREG_COUNT
	.align		4
        /*00ac*/ 	.byte	0x03, 0x1b
        /*00ae*/ 	.short	0x00ff


	//----- nvinfo : EIATTR_MERCURY_ISA_VERSION
	.align		4
        /*00b0*/ 	.byte	0x03, 0x5f
        /*00b2*/ 	.short	0x0101


	//----- nvinfo : EIATTR_VRC_CTA_INIT_COUNT
	.align		4
        /*00b4*/ 	.byte	0x02, 0x4a
	.zero		1
	.zero		1


	//----- nvinfo : EIATTR_EXIT_INSTR_OFFSETS
	.align		4
        /*00b8*/ 	.byte	0x04, 0x1c
        /*00ba*/ 	.short	(.L_29 - .L_28)


	//   ....[0]....
.L_28:
        /*00bc*/ 	.word	0x00000120


	//   ....[1]....
        /*00c0*/ 	.word	0x00000210


	//----- nvinfo : EIATTR_CBANK_PARAM_SIZE
	.align		4
.L_29:
        /*00c4*/ 	.byte	0x03, 0x19
        /*00c6*/ 	.short	0x0034


	//----- nvinfo : EIATTR_PARAM_CBANK
	.align		4
        /*00c8*/ 	.byte	0x04, 0x0a
        /*00ca*/ 	.short	(.L_31 - .L_30)
	.align		4
.L_30:
        /*00cc*/ 	.word	index@(.nv.constant0._Z16convolution1d_chPfS_S_iiiiiii)
        /*00d0*/ 	.short	0x0380
        /*00d2*/ 	.short	0x0034


	//----- nvinfo : EIATTR_SW_WAR
	.align		4
.L_31:
        /*00d4*/ 	.byte	0x04, 0x36
        /*00d6*/ 	.short	(.L_33 - .L_32)
.L_32:
        /*00d8*/ 	.word	0x00000008
.L_33:


//--------------------- .nv.callgraph             --------------------------
	.section	.nv.callgraph,"",@"SHT_CUDA_CALLGRAPH"
	.align	4
	.sectionentsize	8
	.align		4
        /*0000*/ 	.word	0x00000000
	.align		4
        /*0004*/ 	.word	0xffffffff
	.align		4
        /*0008*/ 	.word	0x00000000
	.align		4
        /*000c*/ 	.word	0xfffffffe
	.align		4
        /*0010*/ 	.word	0x00000000
	.align		4
        /*0014*/ 	.word	0xfffffffd
	.align		4
        /*0018*/ 	.word	0x00000000
	.align		4
        /*001c*/ 	.word	0xfffffffc


//--------------------- .text._Z16convolution1d_chPfS_S_iiiiiii --------------------------
	.section	.text._Z16convolution1d_chPfS_S_iiiiiii,"ax",@progbits
	.align	128
        .global         _Z16convolution1d_chPfS_S_iiiiiii
        .type           _Z16convolution1d_chPfS_S_iiiiiii,@function
        .size           _Z16convolution1d_chPfS_S_iiiiiii,(.L_x_1 - _Z16convolution1d_chPfS_S_iiiiiii)
        .other          _Z16convolution1d_chPfS_S_iiiiiii,@"STO_CUDA_ENTRY STV_DEFAULT"
_Z16convolution1d_chPfS_S_iiiiiii:
.text._Z16convolution1d_chPfS_S_iiiiiii:
[----:B------:R-:W-:Y:S01]  /*0000*/  LDC R1, c[0x0][0x37c] ;  /* 0x0000df00ff017b82 */ /* 0x000fe20000000800 */
[----:B------:R-:W0:Y:S07]  /*0010*/  S2R R10, SR_CTAID.Y ;  /* 0x00000000000a7919 */ /* 0x000e2e0000002600 */
[----:B------:R-:W1:Y:S01]  /*0020*/  S2UR UR6, SR_CTAID.X ;  /* 0x00000000000679c3 */ /* 0x000e620000002500 */
[----:B------:R-:W1:Y:S01]  /*0030*/  LDCU UR4, c[0x0][0x3b0] ;  /* 0x00007600ff0477ac */ /* 0x000e620008000800 */
[----:B------:R-:W2:Y:S01]  /*0040*/  S2R R0, SR_TID.X ;  /* 0x0000000000007919 */ /* 0x000ea20000002100 */
[----:B------:R-:W3:Y:S05]  /*0050*/  S2R R9, SR_TID.Y ;  /* 0x0000000000097919 */ /* 0x000eea0000002200 */
[----:B------:R-:W4:Y:S08]  /*0060*/  LDC.64 R2, c[0x0][0x3a8] ;  /* 0x0000ea00ff027b82 */ /* 0x000f300000000a00 */
[----:B------:R-:W0:Y:S08]  /*0070*/  LDC.64 R4, c[0x0][0x398] ;  /* 0x0000e600ff047b82 */ /* 0x000e300000000a00 */
[----:B------:R-:W5:Y:S01]  /*0080*/  LDC.64 R12, c[0x0][0x3a0] ;  /* 0x0000e800ff0c7b82 */ /* 0x000f620000000a00 */
[----:B-1----:R-:W-:-:S02]  /*0090*/  UIADD3 UR4, UPT, UPT, UR6, -UR4, URZ ;  /* 0x8000000406047290 */ /* 0x002fc4000fffe0ff */
[----:B----4-:R-:W-:-:S04]  /*00a0*/  ISETP.LE.AND P0, PT, R2, UR6, PT ;  /* 0x0000000602007c0c */ /* 0x010fc8000bf03270 */
[----:B--2---:R-:W-:Y:S01]  /*00b0*/  IMAD R3, R0, R3, UR4 ;  /* 0x0000000400037e24 */ /* 0x004fe2000f8e0203 */
[----:B0-----:R-:W-:-:S04]  /*00c0*/  ISETP.LT.AND P0, PT, R10, R5, !P0 ;  /* 0x000000050a00720c */ /* 0x001fc80004701270 */
[----:B---3--:R-:W-:Y:S02]  /*00d0*/  ISETP.LT.AND P1, PT, R9, R4, P0 ;  /* 0x000000040900720c */ /* 0x008fe40000721270 */
[C---:B-----5:R-:W-:Y:S02]  /*00e0*/  ISETP.GE.AND P0, PT, R3.reuse, R12, PT ;  /* 0x0000000c0300720c */ /* 0x060fe40003f06270 */
[----:B------:R-:W-:Y:S02]  /*00f0*/  ISETP.LT.AND P1, PT, R0, R13, P1 ;  /* 0x0000000d0000720c */ /* 0x000fe40000f21270 */
[----:B------:R-:W-:-:S04]  /*0100*/  ISETP.GT.AND P0, PT, R3, -0x1, !P0 ;  /* 0xffffffff0300780c */ /* 0x000fc80004704270 */
[----:B------:R-:W-:-:S13]  /*0110*/  PLOP3.LUT P0, PT, P1, P0, PT, 0x80, 0x8 ;  /* 0x000000000008781c */ /* 0x000fda0000f01070 */
[----:B------:R-:W-:Y:S05]  /*0120*/  @!P0 EXIT ;  /* 0x000000000000894d */ /* 0x000fea0003800000 */
[----:B------:R-:W0:Y:S01]  /*0130*/  LDC.64 R4, c[0x0][0x380] ;  /* 0x0000e000ff047b82 */ /* 0x000e220000000a00 */
[----:B------:R-:W1:Y:S01]  /*0140*/  LDCU.64 UR4, c[0x0][0x358] ;  /* 0x00006b00ff0477ac */ /* 0x000e620008000a00 */
[----:B------:R-:W-:Y:S02]  /*0150*/  IMAD R3, R9, R12, R3 ;  /* 0x0000000c09037224 */ /* 0x000fe400078e0203 */
[----:B------:R-:W-:-:S04]  /*0160*/  IMAD R9, R10, R13, R0 ;  /* 0x0000000d0a097224 */ /* 0x000fc800078e0200 */
[----:B------:R-:W2:Y:S01]  /*0170*/  LDC.64 R6, c[0x0][0x388] ;  /* 0x0000e200ff067b82 */ /* 0x000ea20000000a00 */
[----:B0-----:R-:W-:-:S06]  /*0180*/  IMAD.WIDE R4, R3, 0x4, R4 ;  /* 0x0000000403047825 */ /* 0x001fcc00078e0204 */
[----:B-1----:R-:W3:Y:S01]  /*0190*/  LDG.E R4, desc[UR4][R4.64] ;  /* 0x0000000404047981 */ /* 0x002ee2000c1e1900 */
[----:B--2---:R-:W-:Y:S02]  /*01a0*/  IMAD.WIDE.U32 R6, R9, 0x4, R6 ;  /* 0x0000000409067825 */ /* 0x004fe400078e0006 */
[----:B------:R-:W0:Y:S04]  /*01b0*/  LDC.64 R8, c[0x0][0x390] ;  /* 0x0000e400ff087b82 */ /* 0x000e280000000a00 */
[----:B------:R-:W3:Y:S01]  /*01c0*/  LDG.E R7, desc[UR4][R6.64] ;  /* 0x0000000406077981 */ /* 0x000ee2000c1e1900 */
[----:B------:R-:W-:-:S04]  /*01d0*/  IMAD R3, R10, R2, UR6 ;  /* 0x000000060a037e24 */ /* 0x000fc8000f8e0202 */
[----:B0-----:R-:W-:-:S04]  /*01e0*/  IMAD.WIDE.U32 R2, R3, 0x4, R8 ;  /* 0x0000000403027825 */ /* 0x001fc800078e0008 */
[----:B---3--:R-:W-:-:S05]  /*01f0*/  FMUL R9, R4, R7 ;  /* 0x0000000704097220 */ /* 0x008fca0000400000 */
[----:B------:R-:W-:Y:S01]  /*0200*/  REDG.E.ADD.F32.FTZ.RN.STRONG.GPU desc[UR4][R2.64], R9 ;  /* 0x00000009020079a6 */ /* 0x000fe2000c12f304 */
[----:B------:R-:W-:Y:S05]  /*0210*/  EXIT ;  /* 0x000000000000794d */ /* 0x000fea0003800000 */
.L_x_0:
[----:B------:R-:W-:-:S00]  /*0220*/  BRA `(.L_x_0) ;  /* 0xfffffffc00fc7947 */ /* 0x000fc0000383ffff */
[----:B------:R-:W-:-:S00]  /*0230*/  NOP ;  /* 0x0000000000007918 */ /* 0x000fc00000000000 */
        /* <DEDUP_REMOVED lines=12> */
.L_x_1:


//--------------------- .nv.shared.reserved.0     --------------------------
	.section	.nv.shared.reserved.0,"aw",@nobits
	.weak		__nv_reservedSMEM_offset_0_alias
	.size		__nv_reservedSMEM_offset_0_alias, 0, 64
	.other		__nv_reservedSMEM_offset_0_alias,@"STO_CUDA_RESERVED_SHARED STV_DEFAULT"
__nv_reservedSMEM_offset_0_alias:
	.zero		0
	.zero		64


//--------------------- .nv.constant0._Z16convolution1d_chPfS_S_iiiiiii --------------------------
	.section	.nv.constant0._Z16convolution1d_chPfS_S_iiiiiii,"a",@progbits
	.sectionflags	@""
	.align	4
.nv.constant0._Z16convolution1d_chPfS_S_iiiiiii:
	.zero		948


//--------------------- SYMBOLS --------------------------

	.type		.nv.reservedSmem.offset0,@object
	.size		.nv.reservedSmem.offset0,0x4
